	.headerflags	@"EF_CUDA_TEXMODE_UNIFIED EF_CUDA_64BIT_ADDRESS EF_CUDA_ACCELERATORS EF_CUDA_SM90 EF_CUDA_VIRTUAL_SM(EF_CUDA_SM90)"
	.elftype	@"ET_EXEC"


//--------------------- .nv.info                  --------------------------
	.section	.nv.info,"",@"SHT_CUDA_INFO"
	.align	4


	//----- nvinfo : EIATTR_REGCOUNT
	.align		4
        /*0000*/ 	.byte	0x04, 0x2f
        /*0002*/ 	.short	(.L_1 - .L_0)
	.align		4
.L_0:
        /*0004*/ 	.word	index@(triton_poi_fused_convolution_sigmoid_6)
        /*0008*/ 	.word	0x0000000a


	//----- nvinfo : EIATTR_MIN_STACK_SIZE
	.align		4
.L_1:
        /*000c*/ 	.byte	0x04, 0x12
        /*000e*/ 	.short	(.L_3 - .L_2)
	.align		4
.L_2:
        /*0010*/ 	.word	index@(triton_poi_fused_convolution_sigmoid_6)
        /*0014*/ 	.word	0x00000000


	//----- nvinfo : EIATTR_FRAME_SIZE
	.align		4
.L_3:
        /*0018*/ 	.byte	0x04, 0x11
        /*001a*/ 	.short	(.L_5 - .L_4)
	.align		4
.L_4:
        /*001c*/ 	.word	index@(triton_poi_fused_convolution_sigmoid_6)
        /*0020*/ 	.word	0x00000000


	//----- nvinfo : EIATTR_MIN_STACK_SIZE
	.align		4
.L_5:
        /*0024*/ 	.byte	0x04, 0x12
        /*0026*/ 	.short	(.L_7 - .L_6)
	.align		4
.L_6:
        /*0028*/ 	.word	index@(triton_poi_fused_convolution_sigmoid_6)
        /*002c*/ 	.word	0x00000000
.L_7:


//--------------------- .nv.info.triton_poi_fused_convolution_sigmoid_6 --------------------------
	.section	.nv.info.triton_poi_fused_convolution_sigmoid_6,"",@"SHT_CUDA_INFO"
	.sectionflags	@""
	.align	4


	//----- nvinfo : EIATTR_CUDA_API_VERSION
	.align		4
        /*0000*/ 	.byte	0x04, 0x37
        /*0002*/ 	.short	(.L_9 - .L_8)
.L_8:
        /*0004*/ 	.word	0x0000007c


	//----- nvinfo : EIATTR_KPARAM_INFO
	.align		4
.L_9:
        /*0008*/ 	.byte	0x04, 0x17
        /*000a*/ 	.short	(.L_11 - .L_10)
.L_10:
        /*000c*/ 	.word	0x00000000
        /*0010*/ 	.short	0x0002
        /*0012*/ 	.short	0x0010
        /*0014*/ 	.byte	0x00, 0xf0, 0x11, 0x00


	//----- nvinfo : EIATTR_KPARAM_INFO
	.align		4
.L_11:
        /*0018*/ 	.byte	0x04, 0x17
        /*001a*/ 	.short	(.L_13 - .L_12)
.L_12:
        /*001c*/ 	.word	0x00000000
        /*0020*/ 	.short	0x0001
        /*0022*/ 	.short	0x0008
        /*0024*/ 	.byte	0x00, 0xf4, 0x21, 0x00


	//----- nvinfo : EIATTR_KPARAM_INFO
	.align		4
.L_13:
        /*0028*/ 	.byte	0x04, 0x17
        /*002a*/ 	.short	(.L_15 - .L_14)
.L_14:
        /*002c*/ 	.word	0x00000000
        /*0030*/ 	.short	0x0000
        /*0032*/ 	.short	0x0000
        /*0034*/ 	.byte	0x00, 0xf4, 0x21, 0x00


	//----- nvinfo : EIATTR_SPARSE_MMA_MASK
	.align		4
.L_15:
        /*0038*/ 	.byte	0x03, 0x50
        /*003a*/ 	.short	0x0000


	//----- nvinfo : EIATTR_MAXREG_COUNT
	.align		4
        /*003c*/ 	.byte	0x03, 0x1b
        /*003e*/ 	.short	0x00ff


	//----- nvinfo : EIATTR_EXIT_INSTR_OFFSETS
	.align		4
        /*0040*/ 	.byte	0x04, 0x1c
        /*0042*/ 	.short	(.L_17 - .L_16)


	//   ....[0]....
.L_16:
        /*0044*/ 	.word	0x00000290


	//   ....[1]....
        /*0048*/ 	.word	0x000002b0


	//----- nvinfo : EIATTR_REQNTID
	.align		4
.L_17:
        /*004c*/ 	.byte	0x04, 0x10
        /*004e*/ 	.short	(.L_19 - .L_18)
.L_18:
        /*0050*/ 	.word	0x00000020
        /*0054*/ 	.word	0x00000001
        /*0058*/ 	.word	0x00000001


	//----- nvinfo : EIATTR_CBANK_PARAM_SIZE
	.align		4
.L_19:
        /*005c*/ 	.byte	0x03, 0x19
        /*005e*/ 	.short	0x0014


	//----- nvinfo : EIATTR_PARAM_CBANK
	.align		4
        /*0060*/ 	.byte	0x04, 0x0a
        /*0062*/ 	.short	(.L_21 - .L_20)
	.align		4
.L_20:
        /*0064*/ 	.word	index@(.nv.constant0.triton_poi_fused_convolution_sigmoid_6)
        /*0068*/ 	.short	0x0210
        /*006a*/ 	.short	0x0014


	//----- nvinfo : EIATTR_SW_WAR
	.align		4
.L_21:
        /*006c*/ 	.byte	0x04, 0x36
        /*006e*/ 	.short	(.L_23 - .L_22)
.L_22:
        /*0070*/ 	.word	0x00000008
.L_23:


//--------------------- .nv.callgraph             --------------------------
	.section	.nv.callgraph,"",@"SHT_CUDA_CALLGRAPH"
	.align	4
	.sectionentsize	8
	.align		4
        /*0000*/ 	.word	0x00000000
	.align		4
        /*0004*/ 	.word	0xffffffff
	.align		4
        /*0008*/ 	.word	0x00000000
	.align		4
        /*000c*/ 	.word	0xfffffffe
	.align		4
        /*0010*/ 	.word	0x00000000
	.align		4
        /*0014*/ 	.word	0xfffffffd
	.align		4
        /*0018*/ 	.word	0x00000000
	.align		4
        /*001c*/ 	.word	0xfffffffc


//--------------------- .text.triton_poi_fused_convolution_sigmoid_6 --------------------------
	.section	.text.triton_poi_fused_convolution_sigmoid_6,"ax",@progbits
	.align	128
        .global         triton_poi_fused_convolution_sigmoid_6
        .type           triton_poi_fused_convolution_sigmoid_6,@function
        .size           triton_poi_fused_convolution_sigmoid_6,(.L_x_1 - triton_poi_fused_convolution_sigmoid_6)
        .other          triton_poi_fused_convolution_sigmoid_6,@"STO_CUDA_ENTRY STV_DEFAULT"
triton_poi_fused_convolution_sigmoid_6:
.text.triton_poi_fused_convolution_sigmoid_6:
[----:B------:R-:W0:Y:S02]  /*0000*/  LDC R1, c[0x0][0x28] ;  /* 0x00000a00ff017b82 */ /* 0x000e240000000800 */
[----:B------:R-:W1:Y:S01]  /*0010*/  S2R R0, SR_TID.X ;  /* 0x0000000000007919 */ /* 0x000e620000002100 */
[----:B------:R-:W2:Y:S01]  /*0020*/  LDC.64 R2, c[0x0][0x210] ;  /* 0x00008400ff027b82 */ /* 0x000ea20000000a00 */
[----:B------:R-:W-:Y:S01]  /*0030*/  ULDC.64 UR4, c[0x0][0x208] ;  /* 0x0000820000047ab9 */ /* 0x000fe20000000a00 */
[----:B------:R-:W3:Y:S06]  /*0040*/  S2R R7, SR_CTAID.X ;  /* 0x0000000000077919 */ /* 0x000eec0000002500 */
[----:B------:R-:W4:Y:S01]  /*0050*/  LDC.64 R4, c[0x0][0x218] ;  /* 0x00008600ff047b82 */ /* 0x000f220000000a00 */
[----:B-1----:R-:W-:Y:S01]  /*0060*/  SHF.L.U32 R0, R0, 0x1, RZ ;  /* 0x0000000100007819 */ /* 0x002fe200000006ff */
[----:B----4-:R-:W4:Y:S03]  /*0070*/  LDG.E R4, desc[UR4][R4.64] ;  /* 0x0000000404047981 */ /* 0x010f26000c1e1900 */
[----:B------:R-:W-:-:S04]  /*0080*/  LOP3.LUT R0, R0, 0x3e, RZ, 0xc0, !PT ;  /* 0x0000003e00007812 */ /* 0x000fc800078ec0ff */
[----:B---3--:R-:W-:-:S04]  /*0090*/  LEA R7, R7, R0, 0x6 ;  /* 0x0000000007077211 */ /* 0x008fc800078e30ff */
[C---:B------:R-:W-:Y:S01]  /*00a0*/  ISETP.GE.AND P0, PT, R7.reuse, 0x40, PT ;  /* 0x000000400700780c */ /* 0x040fe20003f06270 */
[----:B--2---:R-:W-:Y:S01]  /*00b0*/  IMAD.WIDE R2, R7, 0x4, R2 ;  /* 0x0000000407027825 */ /* 0x004fe200078e0202 */
[----:B------:R-:W-:-:S11]  /*00c0*/  CS2R R6, SRZ ;  /* 0x0000000000067805 */ /* 0x000fd6000001ff00 */
[----:B------:R-:W4:Y:S02]  /*00d0*/  @!P0 LDG.E.64 R6, desc[UR4][R2.64] ;  /* 0x0000000402068981 */ /* 0x000f24000c1e1b00 */
[C---:B----4-:R-:W-:Y:S01]  /*00e0*/  FADD R6, R4.reuse, R6 ;  /* 0x0000000604067221 */ /* 0x050fe20000000000 */
[----:B------:R-:W-:-:S03]  /*00f0*/  FADD R7, R4, R7 ;  /* 0x0000000704077221 */ /* 0x000fc60000000000 */
[----:B------:R-:W-:Y:S01]  /*0100*/  FADD R6, RZ, -R6 ;  /* 0x80000006ff067221 */ /* 0x000fe20000000000 */
[----:B------:R-:W-:-:S03]  /*0110*/  FADD R7, RZ, -R7 ;  /* 0x80000007ff077221 */ /* 0x000fc60000000000 */
[----:B------:R-:W-:Y:S01]  /*0120*/  FMUL R6, R6, 1.4426950216293334961 ;  /* 0x3fb8aa3b06067820 */ /* 0x000fe20000400000 */
[----:B------:R-:W-:-:S04]  /*0130*/  FMUL R7, R7, 1.4426950216293334961 ;  /* 0x3fb8aa3b07077820 */ /* 0x000fc80000400000 */
[----:B------:R-:W-:Y:S02]  /*0140*/  FSETP.GEU.AND P1, PT, R6, -126, PT ;  /* 0xc2fc00000600780b */ /* 0x000fe40003f2e000 */
[----:B------:R-:W-:-:S11]  /*0150*/  FSETP.GEU.AND P2, PT, R7, -126, PT ;  /* 0xc2fc00000700780b */ /* 0x000fd60003f4e000 */
[----:B------:R-:W-:Y:S02]  /*0160*/  @!P1 FMUL R6, R6, 0.5 ;  /* 0x3f00000006069820 */ /* 0x000fe40000400000 */
[----:B------:R-:W-:Y:S02]  /*0170*/  @!P2 FMUL R7, R7, 0.5 ;  /* 0x3f0000000707a820 */ /* 0x000fe40000400000 */
[----:B------:R-:W1:Y:S08]  /*0180*/  MUFU.EX2 R0, R6 ;  /* 0x0000000600007308 */ /* 0x000e700000000800 */
[----:B------:R-:W2:Y:S01]  /*0190*/  MUFU.EX2 R4, R7 ;  /* 0x0000000700047308 */ /* 0x000ea20000000800 */
[----:B-1----:R-:W-:-:S04]  /*01a0*/  @!P1 FMUL R0, R0, R0 ;  /* 0x0000000000009220 */ /* 0x002fc80000400000 */
[----:B------:R-:W-:Y:S01]  /*01b0*/  FADD R0, R0, 1 ;  /* 0x3f80000000007421 */ /* 0x000fe20000000000 */
[----:B--2---:R-:W-:-:S04]  /*01c0*/  @!P2 FMUL R4, R4, R4 ;  /* 0x000000040404a220 */ /* 0x004fc80000400000 */
[----:B------:R-:W-:Y:S01]  /*01d0*/  FADD R4, R4, 1 ;  /* 0x3f80000004047421 */ /* 0x000fe20000000000 */
[----:B------:R-:W-:-:S04]  /*01e0*/  FSETP.GT.AND P1, PT, R0, 8.50705917302346158658e+37, PT ;  /* 0x7e8000000000780b */ /* 0x000fc80003f24000 */
[----:B------:R-:W-:Y:S01]  /*01f0*/  FSETP.GT.AND P2, PT, R4, 8.50705917302346158658e+37, PT ;  /* 0x7e8000000400780b */ /* 0x000fe20003f44000 */
[----:B------:R-:W-:-:S08]  /*0200*/  HFMA2.MMA R7, -RZ, RZ, 1.625, 0 ;  /* 0x3e800000ff077435 */ /* 0x000fd000000001ff */
[----:B------:R-:W-:-:S04]  /*0210*/  @P1 FMUL R0, R0, 0.25 ;  /* 0x3e80000000001820 */ /* 0x000fc80000400000 */
[----:B------:R-:W-:Y:S02]  /*0220*/  @P2 FMUL R4, R4, 0.25 ;  /* 0x3e80000004042820 */ /* 0x000fe40000400000 */
[----:B------:R-:W1:Y:S08]  /*0230*/  MUFU.RCP R0, R0 ;  /* 0x0000000000007308 */ /* 0x000e700000001000 */
[----:B------:R-:W2:Y:S01]  /*0240*/  MUFU.RCP R4, R4 ;  /* 0x0000000400047308 */ /* 0x000ea20000001000 */
[----:B------:R-:W-:-:S02]  /*0250*/  FSEL R5, R7, 1, P1 ;  /* 0x3f80000007057808 */ /* 0x000fc40000800000 */
[----:B------:R-:W-:-:S03]  /*0260*/  FSEL R7, R7, 1, P2 ;  /* 0x3f80000007077808 */ /* 0x000fc60001000000 */
[----:B-1----:R-:W-:Y:S02]  /*0270*/  FMUL R6, R0, R5 ;  /* 0x0000000500067220 */ /* 0x002fe40000400000 */
[----:B--2---:R-:W-:Y:S01]  /*0280*/  FMUL R7, R4, R7 ;  /* 0x0000000704077220 */ /* 0x004fe20000400000 */
[----:B------:R-:W-:Y:S06]  /*0290*/  @P0 EXIT ;  /* 0x000000000000094d */ /* 0x000fec0003800000 */
[----:B------:R-:W-:Y:S01]  /*02a0*/  STG.E.64 desc[UR4][R2.64], R6 ;  /* 0x0000000602007986 */ /* 0x000fe2000c101b04 */
[----:B------:R-:W-:Y:S05]  /*02b0*/  EXIT ;  /* 0x000000000000794d */ /* 0x000fea0003800000 */
.L_x_0:
[----:B------:R-:W-:-:S00]  /*02c0*/  BRA `(.L_x_0) ;  /* 0xfffffffc00fc7947 */ /* 0x000fc0000383ffff */
[----:B------:R-:W-:-:S00]  /*02d0*/  NOP ;  /* 0x0000000000007918 */ /* 0x000fc00000000000 */
        /* <DEDUP_REMOVED lines=10> */
.L_x_1:


//--------------------- .nv.constant0.triton_poi_fused_convolution_sigmoid_6 --------------------------
	.section	.nv.constant0.triton_poi_fused_convolution_sigmoid_6,"a",@progbits
	.sectionflags	@""
	.align	4
.nv.constant0.triton_poi_fused_convolution_sigmoid_6:
	.zero		548
